//
// Generated by NVIDIA NVVM Compiler
//
// Compiler Build ID: CL-36424714
// Cuda compilation tools, release 13.0, V13.0.88
// Based on NVVM 20.0.0
//

.version 9.0
.target sm_100
.address_size 64

	// .globl	_Z7str_addPci

.visible .entry _Z7str_addPci(
	.param .u64 .ptr .align 1 _Z7str_addPci_param_0,
	.param .u32 _Z7str_addPci_param_1
)
{
	.reg .pred 	%p<2>;
	.reg .b16 	%rs<3>;
	.reg .b32 	%r<3>;
	.reg .b64 	%rd<5>;

	ld.param.u64 	%rd1, [_Z7str_addPci_param_0];
	ld.param.u32 	%r2, [_Z7str_addPci_param_1];
	mov.u32 	%r1, %tid.x;
	setp.ge.u32 	%p1, %r1, %r2;
	@%p1 bra 	$L__BB0_2;
	cvta.to.global.u64 	%rd2, %rd1;
	cvt.u64.u32 	%rd3, %r1;
	add.s64 	%rd4, %rd2, %rd3;
	ld.global.u8 	%rs1, [%rd4];
	add.s16 	%rs2, %rs1, 1;
	st.global.u8 	[%rd4], %rs2;
$L__BB0_2:
	ret;

}


// ===== COMPILED SASS (sm_100) =====

	.target	sm_100

	.elftype	@"ET_EXEC"


//--------------------- .note.nv.tkinfo           --------------------------
	.section	.note.nv.tkinfo,"",@"SHT_NOTE"
	.sectionflags	@"SHF_NOTE_NV_TKINFO"
	.tkinfo
        /*0018*/ 	.word	0x00000002
        /*0030*/ 	.string	""
        /*0030*/ 	.string	"ptxas"
        /*0030*/ 	.string	"Cuda compilation tools, release 13.0, V13.0.88"
        /*0030*/ 	.string	"Build cuda_13.0.r13.0/compiler.36424714_0"
        /*0030*/ 	.string	"-arch sm_100 -m 64 "



//--------------------- .note.nv.cuinfo           --------------------------
	.section	.note.nv.cuinfo,"",@"SHT_NOTE"
	.sectionflags	@"SHF_NOTE_NV_CUINFO"
        /*0018*/ 	.short	0x0002
        /*001a*/ 	.short	0x0064
        /*001c*/ 	.short	0x0082
	.zero		2


//--------------------- .nv.info                  --------------------------
	.section	.nv.info,"",@"SHT_CUDA_INFO"
	.align	4


	//----- nvinfo : EIATTR_REGCOUNT
	.align		4
        /*0000*/ 	.byte	0x04, 0x2f
        /*0002*/ 	.short	(.L_1 - .L_0)
	.align		4
.L_0:
        /*0004*/ 	.word	index@(_Z7str_addPci)
        /*0008*/ 	.word	0x00000008


	//----- nvinfo : EIATTR_FRAME_SIZE
	.align		4
.L_1:
        /*000c*/ 	.byte	0x04, 0x11
        /*000e*/ 	.short	(.L_3 - .L_2)
	.align		4
.L_2:
        /*0010*/ 	.word	index@(_Z7str_addPci)
        /*0014*/ 	.word	0x00000000


	//----- nvinfo : EIATTR_MIN_STACK_SIZE
	.align		4
.L_3:
        /*0018*/ 	.byte	0x04, 0x12
        /*001a*/ 	.short	(.L_5 - .L_4)
	.align		4
.L_4:
        /*001c*/ 	.word	index@(_Z7str_addPci)
        /*0020*/ 	.word	0x00000000
.L_5:


//--------------------- .nv.compat                --------------------------
	.section	.nv.compat,"",@"SHT_CUDA_COMPAT_INFO"
	.align	4
        /*0000*/ 	.byte	0x02, 0x09, 0x00, 0x00, 0x02, 0x02, 0x01, 0x00, 0x02, 0x05, 0x05, 0x00, 0x03, 0x07, 0x01, 0x01
        /*0010*/ 	.byte	0x02, 0x03, 0x00, 0x00, 0x02, 0x06, 0x01, 0x00, 0x04, 0x0b, 0x08, 0x00, 0x09, 0x00, 0x00, 0x00
        /*0020*/ 	.byte	0x00, 0x00, 0x00, 0x00


//--------------------- .nv.info._Z7str_addPci    --------------------------
	.section	.nv.info._Z7str_addPci,"",@"SHT_CUDA_INFO"
	.sectionflags	@""
	.align	4


	//----- nvinfo : EIATTR_CUDA_API_VERSION
	.align		4
        /*0000*/ 	.byte	0x04, 0x37
        /*0002*/ 	.short	(.L_7 - .L_6)
.L_6:
        /*0004*/ 	.word	0x00000082


	//----- nvinfo : EIATTR_KPARAM_INFO
	.align		4
.L_7:
        /*0008*/ 	.byte	0x04, 0x17
        /*000a*/ 	.short	(.L_9 - .L_8)
.L_8:
        /*000c*/ 	.word	0x00000000
        /*0010*/ 	.short	0x0001
        /*0012*/ 	.short	0x0008
        /*0014*/ 	.byte	0x00, 0xf0, 0x11, 0x00


	//----- nvinfo : EIATTR_KPARAM_INFO
	.align		4
.L_9:
        /*0018*/ 	.byte	0x04, 0x17
        /*001a*/ 	.short	(.L_11 - .L_10)
.L_10:
        /*001c*/ 	.word	0x00000000
        /*0020*/ 	.short	0x0000
        /*0022*/ 	.short	0x0000
        /*0024*/ 	.byte	0x00, 0xf5, 0x21, 0x00


	//----- nvinfo : EIATTR_SPARSE_MMA_MASK
	.align		4
.L_11:
        /*0028*/ 	.byte	0x03, 0x50
        /*002a*/ 	.short	0x0000


	//----- nvinfo : EIATTR_MAXREG_COUNT
	.align		4
        /*002c*/ 	.byte	0x03, 0x1b
        /*002e*/ 	.short	0x00ff


	//----- nvinfo : EIATTR_MERCURY_ISA_VERSION
	.align		4
        /*0030*/ 	.byte	0x03, 0x5f
        /*0032*/ 	.short	0x0101


	//----- nvinfo : EIATTR_VRC_CTA_INIT_COUNT
	.align		4
        /*0034*/ 	.byte	0x02, 0x4a
	.zero		1
	.zero		1


	//----- nvinfo : EIATTR_EXIT_INSTR_OFFSETS
	.align		4
        /*0038*/ 	.byte	0x04, 0x1c
        /*003a*/ 	.short	(.L_13 - .L_12)


	//   ....[0]....
.L_12:
        /*003c*/ 	.word	0x00000040


	//   ....[1]....
        /*0040*/ 	.word	0x000000c0


	//----- nvinfo : EIATTR_CBANK_PARAM_SIZE
	.align		4
.L_13:
        /*0044*/ 	.byte	0x03, 0x19
        /*0046*/ 	.short	0x000c


	//----- nvinfo : EIATTR_PARAM_CBANK
	.align		4
        /*0048*/ 	.byte	0x04, 0x0a
        /*004a*/ 	.short	(.L_15 - .L_14)
	.align		4
.L_14:
        /*004c*/ 	.word	index@(.nv.constant0._Z7str_addPci)
        /*0050*/ 	.short	0x0380
        /*0052*/ 	.short	0x000c


	//----- nvinfo : EIATTR_SW_WAR
	.align		4
.L_15:
        /*0054*/ 	.byte	0x04, 0x36
        /*0056*/ 	.short	(.L_17 - .L_16)
.L_16:
        /*0058*/ 	.word	0x00000008
.L_17:


//--------------------- .nv.callgraph             --------------------------
	.section	.nv.callgraph,"",@"SHT_CUDA_CALLGRAPH"
	.align	4
	.sectionentsize	8
	.align		4
        /*0000*/ 	.word	0x00000000
	.align		4
        /*0004*/ 	.word	0xffffffff
	.align		4
        /*0008*/ 	.word	0x00000000
	.align		4
        /*000c*/ 	.word	0xfffffffe
	.align		4
        /*0010*/ 	.word	0x00000000
	.align		4
        /*0014*/ 	.word	0xfffffffd
	.align		4
        /*0018*/ 	.word	0x00000000
	.align		4
        /*001c*/ 	.word	0xfffffffc


//--------------------- .text._Z7str_addPci       --------------------------
	.section	.text._Z7str_addPci,"ax",@progbits
	.align	128
        .global         _Z7str_addPci
        .type           _Z7str_addPci,@function
        .size           _Z7str_addPci,(.L_x_1 - _Z7str_addPci)
        .other          _Z7str_addPci,@"STO_CUDA_ENTRY STV_DEFAULT"
_Z7str_addPci:
.text._Z7str_addPci:
[----:B------:R-:W-:Y:S01]  /*0000*/  LDC R1, c[0x0][0x37c] ;  /* 0x0000df00ff017b82 */ /* 0x000fe20000000800 */
[----:B------:R-:W0:Y:S01]  /*0010*/  S2R R2, SR_TID.X ;  /* 0x0000000000027919 */ /* 0x000e220000002100 */
[----:B------:R-:W0:Y:S02]  /*0020*/  LDCU UR4, c[0x0][0x388] ;  /* 0x00007100ff0477ac */ /* 0x000e240008000800 */
[----:B0-----:R-:W-:-:S13]  /*0030*/  ISETP.GE.U32.AND P0, PT, R2, UR4, PT ;  /* 0x0000000402007c0c */ /* 0x001fda000bf06070 */
[----:B------:R-:W-:Y:S05]  /*0040*/  @P0 EXIT ;  /* 0x000000000000094d */ /* 0x000fea0003800000 */
[----:B------:R-:W0:Y:S01]  /*0050*/  LDCU.64 UR6, c[0x0][0x380] ;  /* 0x00007000ff0677ac */ /* 0x000e220008000a00 */
[----:B------:R-:W1:Y:S01]  /*0060*/  LDCU.64 UR4, c[0x0][0x358] ;  /* 0x00006b00ff0477ac */ /* 0x000e620008000a00 */
[----:B0-----:R-:W-:-:S05]  /*0070*/  IADD3 R2, P0, PT, R2, UR6, RZ ;  /* 0x0000000602027c10 */ /* 0x001fca000ff1e0ff */
[----:B------:R-:W-:-:S05]  /*0080*/  IMAD.X R3, RZ, RZ, UR7, P0 ;  /* 0x00000007ff037e24 */ /* 0x000fca00080e06ff */
[----:B-1----:R-:W2:Y:S02]  /*0090*/  LDG.E.U8 R0, desc[UR4][R2.64] ;  /* 0x0000000402007981 */ /* 0x002ea4000c1e1100 */
[----:B--2---:R-:W-:-:S05]  /*00a0*/  VIADD R5, R0, 0x1 ;  /* 0x0000000100057836 */ /* 0x004fca0000000000 */
[----:B------:R-:W-:Y:S01]  /*00b0*/  STG.E.U8 desc[UR4][R2.64], R5 ;  /* 0x0000000502007986 */ /* 0x000fe2000c101104 */
[----:B------:R-:W-:Y:S05]  /*00c0*/  EXIT ;  /* 0x000000000000794d */ /* 0x000fea0003800000 */
.L_x_0:
[----:B------:R-:W-:-:S00]  /*00d0*/  BRA `(.L_x_0) ;  /* 0xfffffffc00fc7947 */ /* 0x000fc0000383ffff */
[----:B------:R-:W-:-:S00]  /*00e0*/  NOP ;  /* 0x0000000000007918 */ /* 0x000fc00000000000 */
        /* <DEDUP_REMOVED lines=9> */
.L_x_1:


//--------------------- .nv.shared.reserved.0     --------------------------
	.section	.nv.shared.reserved.0,"aw",@nobits
	.weak		__nv_reservedSMEM_offset_0_alias
	.size		__nv_reservedSMEM_offset_0_alias, 0, 64
	.other		__nv_reservedSMEM_offset_0_alias,@"STO_CUDA_RESERVED_SHARED STV_DEFAULT"
__nv_reservedSMEM_offset_0_alias:
	.zero		0
	.zero		64


//--------------------- .nv.constant0._Z7str_addPci --------------------------
	.section	.nv.constant0._Z7str_addPci,"a",@progbits
	.sectionflags	@""
	.align	4
.nv.constant0._Z7str_addPci:
	.zero		908


//--------------------- SYMBOLS --------------------------

	.type		.nv.reservedSmem.offset0,@object
	.size		.nv.reservedSmem.offset0,0x4
